//
// Generated by NVIDIA NVVM Compiler
//
// Compiler Build ID: CL-36424714
// Cuda compilation tools, release 13.0, V13.0.88
// Based on NVVM 20.0.0
//

.version 9.0
.target sm_100
.address_size 64

	// .globl	_Z8mc_asianiiifPfS_S_
.global .align 4 .b8 precalc_xorwow_matrix[102400];
.global .align 4 .b8 precalc_xorwow_offset_matrix[102400];
.global .align 4 .b8 mrg32k3aM1[2304];
.global .align 4 .b8 mrg32k3aM2[2304];
.global .align 4 .b8 mrg32k3aM1SubSeq[2016];
.global .align 4 .b8 mrg32k3aM2SubSeq[2016];
.global .align 4 .b8 mrg32k3aM1Seq[2304];
.global .align 4 .b8 mrg32k3aM2Seq[2304];
.const .align 8 .b8 __cr_lgamma_table[72];
.extern .shared .align 16 .b8 s_data[];

.visible .entry _Z8mc_asianiiifPfS_S_(
	.param .u32 _Z8mc_asianiiifPfS_S__param_0,
	.param .u32 _Z8mc_asianiiifPfS_S__param_1,
	.param .u32 _Z8mc_asianiiifPfS_S__param_2,
	.param .f32 _Z8mc_asianiiifPfS_S__param_3,
	.param .u64 .ptr .align 1 _Z8mc_asianiiifPfS_S__param_4,
	.param .u64 .ptr .align 1 _Z8mc_asianiiifPfS_S__param_5,
	.param .u64 .ptr .align 1 _Z8mc_asianiiifPfS_S__param_6
)
{
	.reg .pred 	%p<15>;
	.reg .b32 	%r<51>;
	.reg .b32 	%f<97>;
	.reg .b64 	%rd<19>;
	.reg .b64 	%fd<3>;

	ld.param.u32 	%r32, [_Z8mc_asianiiifPfS_S__param_0];
	ld.param.u32 	%r33, [_Z8mc_asianiiifPfS_S__param_2];
	ld.param.f32 	%f14, [_Z8mc_asianiiifPfS_S__param_3];
	ld.param.u64 	%rd5, [_Z8mc_asianiiifPfS_S__param_4];
	ld.param.u64 	%rd3, [_Z8mc_asianiiifPfS_S__param_5];
	ld.param.u64 	%rd4, [_Z8mc_asianiiifPfS_S__param_6];
	cvta.to.global.u64 	%rd1, %rd5;
	mov.u32 	%r50, %ntid.x;
	mov.u32 	%r2, %ctaid.x;
	mov.u32 	%r3, %tid.x;
	mad.lo.s32 	%r4, %r2, %r50, %r3;
	setp.ge.u32 	%p1, %r4, %r33;
	@%p1 bra 	$L__BB0_20;
	setp.lt.s32 	%p2, %r32, 0;
	mov.f32 	%f96, 0f00000000;
	@%p2 bra 	$L__BB0_14;
	add.s32 	%r5, %r32, 1;
	mad.lo.s32 	%r6, %r4, %r32, %r4;
	and.b32  	%r7, %r5, 15;
	setp.lt.u32 	%p3, %r32, 15;
	mov.f32 	%f96, 0f00000000;
	mov.b32 	%r46, 0;
	@%p3 bra 	$L__BB0_5;
	and.b32  	%r46, %r5, -16;
	neg.s32 	%r44, %r46;
	add.s64 	%rd2, %rd1, 32;
	mov.f32 	%f96, 0f00000000;
	mov.u32 	%r43, %r6;
$L__BB0_4:
	.pragma "nounroll";
	mul.wide.s32 	%rd6, %r43, 4;
	add.s64 	%rd7, %rd2, %rd6;
	ld.global.f32 	%f19, [%rd7+-32];
	add.f32 	%f20, %f96, %f19;
	ld.global.f32 	%f21, [%rd7+-28];
	add.f32 	%f22, %f20, %f21;
	ld.global.f32 	%f23, [%rd7+-24];
	add.f32 	%f24, %f22, %f23;
	ld.global.f32 	%f25, [%rd7+-20];
	add.f32 	%f26, %f24, %f25;
	ld.global.f32 	%f27, [%rd7+-16];
	add.f32 	%f28, %f26, %f27;
	ld.global.f32 	%f29, [%rd7+-12];
	add.f32 	%f30, %f28, %f29;
	ld.global.f32 	%f31, [%rd7+-8];
	add.f32 	%f32, %f30, %f31;
	ld.global.f32 	%f33, [%rd7+-4];
	add.f32 	%f34, %f32, %f33;
	ld.global.f32 	%f35, [%rd7];
	add.f32 	%f36, %f34, %f35;
	ld.global.f32 	%f37, [%rd7+4];
	add.f32 	%f38, %f36, %f37;
	ld.global.f32 	%f39, [%rd7+8];
	add.f32 	%f40, %f38, %f39;
	ld.global.f32 	%f41, [%rd7+12];
	add.f32 	%f42, %f40, %f41;
	ld.global.f32 	%f43, [%rd7+16];
	add.f32 	%f44, %f42, %f43;
	ld.global.f32 	%f45, [%rd7+20];
	add.f32 	%f46, %f44, %f45;
	ld.global.f32 	%f47, [%rd7+24];
	add.f32 	%f48, %f46, %f47;
	ld.global.f32 	%f49, [%rd7+28];
	add.f32 	%f96, %f48, %f49;
	add.s32 	%r44, %r44, 16;
	add.s32 	%r43, %r43, 16;
	setp.ne.s32 	%p4, %r44, 0;
	@%p4 bra 	$L__BB0_4;
$L__BB0_5:
	setp.eq.s32 	%p5, %r7, 0;
	@%p5 bra 	$L__BB0_14;
	and.b32  	%r15, %r5, 7;
	setp.lt.u32 	%p6, %r7, 8;
	@%p6 bra 	$L__BB0_8;
	add.s32 	%r35, %r46, %r6;
	mul.wide.s32 	%rd8, %r35, 4;
	add.s64 	%rd9, %rd1, %rd8;
	ld.global.f32 	%f51, [%rd9];
	add.f32 	%f52, %f96, %f51;
	ld.global.f32 	%f53, [%rd9+4];
	add.f32 	%f54, %f52, %f53;
	ld.global.f32 	%f55, [%rd9+8];
	add.f32 	%f56, %f54, %f55;
	ld.global.f32 	%f57, [%rd9+12];
	add.f32 	%f58, %f56, %f57;
	ld.global.f32 	%f59, [%rd9+16];
	add.f32 	%f60, %f58, %f59;
	ld.global.f32 	%f61, [%rd9+20];
	add.f32 	%f62, %f60, %f61;
	ld.global.f32 	%f63, [%rd9+24];
	add.f32 	%f64, %f62, %f63;
	ld.global.f32 	%f65, [%rd9+28];
	add.f32 	%f96, %f64, %f65;
	add.s32 	%r46, %r46, 8;
$L__BB0_8:
	setp.eq.s32 	%p7, %r15, 0;
	@%p7 bra 	$L__BB0_14;
	and.b32  	%r18, %r5, 3;
	setp.lt.u32 	%p8, %r15, 4;
	@%p8 bra 	$L__BB0_11;
	add.s32 	%r36, %r46, %r6;
	mul.wide.s32 	%rd10, %r36, 4;
	add.s64 	%rd11, %rd1, %rd10;
	ld.global.f32 	%f67, [%rd11];
	add.f32 	%f68, %f96, %f67;
	ld.global.f32 	%f69, [%rd11+4];
	add.f32 	%f70, %f68, %f69;
	ld.global.f32 	%f71, [%rd11+8];
	add.f32 	%f72, %f70, %f71;
	ld.global.f32 	%f73, [%rd11+12];
	add.f32 	%f96, %f72, %f73;
	add.s32 	%r46, %r46, 4;
$L__BB0_11:
	setp.eq.s32 	%p9, %r18, 0;
	@%p9 bra 	$L__BB0_14;
	add.s32 	%r49, %r46, %r6;
	neg.s32 	%r48, %r18;
$L__BB0_13:
	.pragma "nounroll";
	mul.wide.s32 	%rd12, %r49, 4;
	add.s64 	%rd13, %rd1, %rd12;
	ld.global.f32 	%f74, [%rd13];
	add.f32 	%f96, %f96, %f74;
	add.s32 	%r49, %r49, 1;
	add.s32 	%r48, %r48, 1;
	setp.ne.s32 	%p10, %r48, 0;
	@%p10 bra 	$L__BB0_13;
$L__BB0_14:
	shl.b32 	%r37, %r50, 2;
	mov.u32 	%r38, s_data;
	add.s32 	%r27, %r38, %r37;
	cvt.rn.f32.s32 	%f75, %r32;
	div.rn.f32 	%f76, %f96, %f75;
	sub.f32 	%f77, %f76, %f14;
	cvt.f64.f32 	%fd1, %f77;
	max.f64 	%fd2, %fd1, 0d0000000000000000;
	cvt.rn.f32.f64 	%f78, %fd2;
	shl.b32 	%r39, %r3, 2;
	add.s32 	%r28, %r38, %r39;
	st.shared.f32 	[%r28], %f78;
	mul.f32 	%f79, %f78, %f78;
	add.s32 	%r29, %r27, %r39;
	st.shared.f32 	[%r29], %f79;
	bar.sync 	0;
	setp.lt.u32 	%p11, %r50, 2;
	@%p11 bra 	$L__BB0_18;
$L__BB0_15:
	shr.u32 	%r31, %r50, 1;
	setp.ge.u32 	%p12, %r3, %r31;
	@%p12 bra 	$L__BB0_17;
	shl.b32 	%r40, %r31, 2;
	add.s32 	%r41, %r28, %r40;
	ld.shared.f32 	%f80, [%r41];
	ld.shared.f32 	%f81, [%r28];
	add.f32 	%f82, %f80, %f81;
	st.shared.f32 	[%r28], %f82;
	add.s32 	%r42, %r29, %r40;
	ld.shared.f32 	%f83, [%r42];
	ld.shared.f32 	%f84, [%r29];
	add.f32 	%f85, %f83, %f84;
	st.shared.f32 	[%r29], %f85;
$L__BB0_17:
	bar.sync 	0;
	setp.gt.u32 	%p13, %r50, 3;
	mov.u32 	%r50, %r31;
	@%p13 bra 	$L__BB0_15;
$L__BB0_18:
	setp.ne.s32 	%p14, %r3, 0;
	@%p14 bra 	$L__BB0_20;
	ld.shared.f32 	%f86, [s_data];
	cvta.to.global.u64 	%rd14, %rd3;
	mul.wide.u32 	%rd15, %r2, 4;
	add.s64 	%rd16, %rd14, %rd15;
	st.global.f32 	[%rd16], %f86;
	ld.shared.f32 	%f87, [%r27];
	cvta.to.global.u64 	%rd17, %rd4;
	add.s64 	%rd18, %rd17, %rd15;
	st.global.f32 	[%rd18], %f87;
$L__BB0_20:
	ret;

}


// ===== COMPILED SASS (sm_100) =====

	.target	sm_100

	.elftype	@"ET_EXEC"


//--------------------- .note.nv.tkinfo           --------------------------
	.section	.note.nv.tkinfo,"",@"SHT_NOTE"
	.sectionflags	@"SHF_NOTE_NV_TKINFO"
	.tkinfo
        /*0018*/ 	.word	0x00000002
        /*0030*/ 	.string	""
        /*0030*/ 	.string	"ptxas"
        /*0030*/ 	.string	"Cuda compilation tools, release 13.0, V13.0.88"
        /*0030*/ 	.string	"Build cuda_13.0.r13.0/compiler.36424714_0"
        /*0030*/ 	.string	"-arch sm_100 -m 64 "



//--------------------- .note.nv.cuinfo           --------------------------
	.section	.note.nv.cuinfo,"",@"SHT_NOTE"
	.sectionflags	@"SHF_NOTE_NV_CUINFO"
        /*0018*/ 	.short	0x0002
        /*001a*/ 	.short	0x0064
        /*001c*/ 	.short	0x0082
	.zero		2


//--------------------- .nv.info                  --------------------------
	.section	.nv.info,"",@"SHT_CUDA_INFO"
	.align	4


	//----- nvinfo : EIATTR_REGCOUNT
	.align		4
        /*0000*/ 	.byte	0x04, 0x2f
        /*0002*/ 	.short	(.L_10 - .L_9)
	.align		4
.L_9:
        /*0004*/ 	.word	index@(_Z8mc_asianiiifPfS_S_)
        /*0008*/ 	.word	0x0000001f


	//----- nvinfo : EIATTR_FRAME_SIZE
	.align		4
.L_10:
        /*000c*/ 	.byte	0x04, 0x11
        /*000e*/ 	.short	(.L_12 - .L_11)
	.align		4
.L_11:
        /*0010*/ 	.word	index@($__internal_0_$__cuda_sm3x_div_rn_noftz_f32_slowpath)
        /*0014*/ 	.word	0x00000000


	//----- nvinfo : EIATTR_FRAME_SIZE
	.align		4
.L_12:
        /*0018*/ 	.byte	0x04, 0x11
        /*001a*/ 	.short	(.L_14 - .L_13)
	.align		4
.L_13:
        /*001c*/ 	.word	index@(_Z8mc_asianiiifPfS_S_)
        /*0020*/ 	.word	0x00000000


	//----- nvinfo : EIATTR_MIN_STACK_SIZE
	.align		4
.L_14:
        /*0024*/ 	.byte	0x04, 0x12
        /*0026*/ 	.short	(.L_16 - .L_15)
	.align		4
.L_15:
        /*0028*/ 	.word	index@(_Z8mc_asianiiifPfS_S_)
        /*002c*/ 	.word	0x00000000
.L_16:


//--------------------- .nv.compat                --------------------------
	.section	.nv.compat,"",@"SHT_CUDA_COMPAT_INFO"
	.align	4
        /*0000*/ 	.byte	0x02, 0x09, 0x00, 0x00, 0x02, 0x02, 0x01, 0x00, 0x02, 0x05, 0x05, 0x00, 0x03, 0x07, 0x01, 0x01
        /*0010*/ 	.byte	0x02, 0x03, 0x00, 0x00, 0x02, 0x06, 0x01, 0x00, 0x04, 0x0b, 0x08, 0x00, 0x01, 0x00, 0x00, 0x00
        /*0020*/ 	.byte	0x00, 0x00, 0x00, 0x00


//--------------------- .nv.info._Z8mc_asianiiifPfS_S_ --------------------------
	.section	.nv.info._Z8mc_asianiiifPfS_S_,"",@"SHT_CUDA_INFO"
	.sectionflags	@""
	.align	4


	//----- nvinfo : EIATTR_CUDA_API_VERSION
	.align		4
        /*0000*/ 	.byte	0x04, 0x37
        /*0002*/ 	.short	(.L_18 - .L_17)
.L_17:
        /*0004*/ 	.word	0x00000082


	//----- nvinfo : EIATTR_KPARAM_INFO
	.align		4
.L_18:
        /*0008*/ 	.byte	0x04, 0x17
        /*000a*/ 	.short	(.L_20 - .L_19)
.L_19:
        /*000c*/ 	.word	0x00000000
        /*0010*/ 	.short	0x0006
        /*0012*/ 	.short	0x0020
        /*0014*/ 	.byte	0x00, 0xf5, 0x21, 0x00


	//----- nvinfo : EIATTR_KPARAM_INFO
	.align		4
.L_20:
        /*0018*/ 	.byte	0x04, 0x17
        /*001a*/ 	.short	(.L_22 - .L_21)
.L_21:
        /*001c*/ 	.word	0x00000000
        /*0020*/ 	.short	0x0005
        /*0022*/ 	.short	0x0018
        /*0024*/ 	.byte	0x00, 0xf5, 0x21, 0x00


	//----- nvinfo : EIATTR_KPARAM_INFO
	.align		4
.L_22:
        /*0028*/ 	.byte	0x04, 0x17
        /*002a*/ 	.short	(.L_24 - .L_23)
.L_23:
        /*002c*/ 	.word	0x00000000
        /*0030*/ 	.short	0x0004
        /*0032*/ 	.short	0x0010
        /*0034*/ 	.byte	0x00, 0xf5, 0x21, 0x00


	//----- nvinfo : EIATTR_KPARAM_INFO
	.align		4
.L_24:
        /*0038*/ 	.byte	0x04, 0x17
        /*003a*/ 	.short	(.L_26 - .L_25)
.L_25:
        /*003c*/ 	.word	0x00000000
        /*0040*/ 	.short	0x0003
        /*0042*/ 	.short	0x000c
        /*0044*/ 	.byte	0x00, 0xf0, 0x11, 0x00


	//----- nvinfo : EIATTR_KPARAM_INFO
	.align		4
.L_26:
        /*0048*/ 	.byte	0x04, 0x17
        /*004a*/ 	.short	(.L_28 - .L_27)
.L_27:
        /*004c*/ 	.word	0x00000000
        /*0050*/ 	.short	0x0002
        /*0052*/ 	.short	0x0008
        /*0054*/ 	.byte	0x00, 0xf0, 0x11, 0x00


	//----- nvinfo : EIATTR_KPARAM_INFO
	.align		4
.L_28:
        /*0058*/ 	.byte	0x04, 0x17
        /*005a*/ 	.short	(.L_30 - .L_29)
.L_29:
        /*005c*/ 	.word	0x00000000
        /*0060*/ 	.short	0x0001
        /*0062*/ 	.short	0x0004
        /*0064*/ 	.byte	0x00, 0xf0, 0x11, 0x00


	//----- nvinfo : EIATTR_KPARAM_INFO
	.align		4
.L_30:
        /*0068*/ 	.byte	0x04, 0x17
        /*006a*/ 	.short	(.L_32 - .L_31)
.L_31:
        /*006c*/ 	.word	0x00000000
        /*0070*/ 	.short	0x0000
        /*0072*/ 	.short	0x0000
        /*0074*/ 	.byte	0x00, 0xf0, 0x11, 0x00


	//----- nvinfo : EIATTR_SPARSE_MMA_MASK
	.align		4
.L_32:
        /*0078*/ 	.byte	0x03, 0x50
        /*007a*/ 	.short	0x0000


	//----- nvinfo : EIATTR_MAXREG_COUNT
	.align		4
        /*007c*/ 	.byte	0x03, 0x1b
        /*007e*/ 	.short	0x00ff


	//----- nvinfo : EIATTR_NUM_BARRIERS
	.align		4
        /*0080*/ 	.byte	0x02, 0x4c
        /*0082*/ 	.byte	0x01
	.zero		1


	//----- nvinfo : EIATTR_MERCURY_ISA_VERSION
	.align		4
        /*0084*/ 	.byte	0x03, 0x5f
        /*0086*/ 	.short	0x0101


	//----- nvinfo : EIATTR_VRC_CTA_INIT_COUNT
	.align		4
        /*0088*/ 	.byte	0x02, 0x4a
	.zero		1
	.zero		1


	//----- nvinfo : EIATTR_EXIT_INSTR_OFFSETS
	.align		4
        /*008c*/ 	.byte	0x04, 0x1c
        /*008e*/ 	.short	(.L_34 - .L_33)


	//   ....[0]....
.L_33:
        /*0090*/ 	.word	0x00000080


	//   ....[1]....
        /*0094*/ 	.word	0x00000b20


	//   ....[2]....
        /*0098*/ 	.word	0x00000be0


	//----- nvinfo : EIATTR_CRS_STACK_SIZE
	.align		4
.L_34:
        /*009c*/ 	.byte	0x04, 0x1e
        /*009e*/ 	.short	(.L_36 - .L_35)
.L_35:
        /*00a0*/ 	.word	0x00000000


	//----- nvinfo : EIATTR_CBANK_PARAM_SIZE
	.align		4
.L_36:
        /*00a4*/ 	.byte	0x03, 0x19
        /*00a6*/ 	.short	0x0028


	//----- nvinfo : EIATTR_PARAM_CBANK
	.align		4
        /*00a8*/ 	.byte	0x04, 0x0a
        /*00aa*/ 	.short	(.L_38 - .L_37)
	.align		4
.L_37:
        /*00ac*/ 	.word	index@(.nv.constant0._Z8mc_asianiiifPfS_S_)
        /*00b0*/ 	.short	0x0380
        /*00b2*/ 	.short	0x0028


	//----- nvinfo : EIATTR_SW_WAR
	.align		4
.L_38:
        /*00b4*/ 	.byte	0x04, 0x36
        /*00b6*/ 	.short	(.L_40 - .L_39)
.L_39:
        /*00b8*/ 	.word	0x00000008
.L_40:


//--------------------- .nv.callgraph             --------------------------
	.section	.nv.callgraph,"",@"SHT_CUDA_CALLGRAPH"
	.align	4
	.sectionentsize	8
	.align		4
        /*0000*/ 	.word	0x00000000
	.align		4
        /*0004*/ 	.word	0xffffffff
	.align		4
        /*0008*/ 	.word	0x00000000
	.align		4
        /*000c*/ 	.word	0xfffffffe
	.align		4
        /*0010*/ 	.word	0x00000000
	.align		4
        /*0014*/ 	.word	0xfffffffd
	.align		4
        /*0018*/ 	.word	0x00000000
	.align		4
        /*001c*/ 	.word	0xfffffffc


//--------------------- .nv.constant4             --------------------------
	.section	.nv.constant4,"a",@progbits
	.align	8
	.align		8
.nv.constant4:
        /*0000*/ 	.dword	precalc_xorwow_matrix
	.align		8
        /*0008*/ 	.dword	precalc_xorwow_offset_matrix
	.align		8
        /*0010*/ 	.dword	mrg32k3aM1
	.align		8
        /*0018*/ 	.dword	mrg32k3aM2
	.align		8
        /*0020*/ 	.dword	mrg32k3aM1SubSeq
	.align		8
        /*0028*/ 	.dword	mrg32k3aM2SubSeq
	.align		8
        /*0030*/ 	.dword	mrg32k3aM1Seq
	.align		8
        /*0038*/ 	.dword	mrg32k3aM2Seq


//--------------------- .nv.constant3             --------------------------
	.section	.nv.constant3,"a",@progbits
	.align	8
.nv.constant3:
	.type		__cr_lgamma_table,@object
	.size		__cr_lgamma_table,(.L_8 - __cr_lgamma_table)
__cr_lgamma_table:
        /*0000*/ 	.byte	0x00, 0x00, 0x00, 0x00, 0x00, 0x00, 0x00, 0x00, 0x00, 0x00, 0x00, 0x00, 0x00, 0x00, 0x00, 0x00
        /*0010*/ 	.byte	0xef, 0x39, 0xfa, 0xfe, 0x42, 0x2e, 0xe6, 0x3f, 0x02, 0x20, 0x2a, 0xfa, 0x0b, 0xab, 0xfc, 0x3f
        /*0020*/ 	.byte	0xf9, 0x2c, 0x92, 0x7c, 0xa7, 0x6c, 0x09, 0x40, 0xc9, 0x79, 0x44, 0x3c, 0x64, 0x26, 0x13, 0x40
        /*0030*/ 	.byte	0xca, 0x01, 0xcf, 0x3a, 0x27, 0x51, 0x1a, 0x40, 0x30, 0xcc, 0x2d, 0xf3, 0xe1, 0x0c, 0x21, 0x40
        /*0040*/ 	.byte	0x0d, 0xb7, 0xfc, 0x82, 0x8e, 0x35, 0x25, 0x40
.L_8:


//--------------------- .text._Z8mc_asianiiifPfS_S_ --------------------------
	.section	.text._Z8mc_asianiiifPfS_S_,"ax",@progbits
	.align	128
        .global         _Z8mc_asianiiifPfS_S_
        .type           _Z8mc_asianiiifPfS_S_,@function
        .size           _Z8mc_asianiiifPfS_S_,(.L_x_24 - _Z8mc_asianiiifPfS_S_)
        .other          _Z8mc_asianiiifPfS_S_,@"STO_CUDA_ENTRY STV_DEFAULT"
_Z8mc_asianiiifPfS_S_:
.text._Z8mc_asianiiifPfS_S_:
[----:B------:R-:W-:Y:S01]  /*0000*/  LDC R1, c[0x0][0x37c] ;  /* 0x0000df00ff017b82 */ /* 0x000fe20000000800 */
[----:B------:R-:W0:Y:S01]  /*0010*/  S2R R4, SR_CTAID.X ;  /* 0x0000000000047919 */ /* 0x000e220000002500 */
[----:B------:R-:W1:Y:S01]  /*0020*/  LDCU UR4, c[0x0][0x360] ;  /* 0x00006c00ff0477ac */ /* 0x000e620008000800 */
[----:B------:R-:W0:Y:S01]  /*0030*/  S2R R5, SR_TID.X ;  /* 0x0000000000057919 */ /* 0x000e220000002100 */
[----:B------:R-:W2:Y:S01]  /*0040*/  LDCU UR5, c[0x0][0x388] ;  /* 0x00007100ff0577ac */ /* 0x000ea20008000800 */
[----:B-1----:R-:W-:Y:S01]  /*0050*/  MOV R6, UR4 ;  /* 0x0000000400067c02 */ /* 0x002fe20008000f00 */
[----:B0-----:R-:W-:-:S05]  /*0060*/  IMAD R0, R4, UR4, R5 ;  /* 0x0000000404007c24 */ /* 0x001fca000f8e0205 */
[----:B--2---:R-:W-:-:S13]  /*0070*/  ISETP.GE.U32.AND P0, PT, R0, UR5, PT ;  /* 0x0000000500007c0c */ /* 0x004fda000bf06070 */
[----:B------:R-:W-:Y:S05]  /*0080*/  @P0 EXIT ;  /* 0x000000000000094d */ /* 0x000fea0003800000 */
[----:B------:R-:W0:Y:S01]  /*0090*/  LDCU UR12, c[0x0][0x380] ;  /* 0x00007000ff0c77ac */ /* 0x000e220008000800 */
[----:B------:R-:W-:Y:S01]  /*00a0*/  HFMA2 R7, -RZ, RZ, 0, 0 ;  /* 0x00000000ff077431 */ /* 0x000fe200000001ff */
[----:B------:R-:W1:Y:S01]  /*00b0*/  LDCU.64 UR10, c[0x0][0x358] ;  /* 0x00006b00ff0a77ac */ /* 0x000e620008000a00 */
[----:B0-----:R-:W-:-:S09]  /*00c0*/  UISETP.GE.AND UP0, UPT, UR12, URZ, UPT ;  /* 0x000000ff0c00728c */ /* 0x001fd2000bf06270 */
[----:B-1----:R-:W-:Y:S05]  /*00d0*/  BRA.U !UP0, `(.L_x_0) ;  /* 0x0000000508ac7547 */ /* 0x002fea000b800000 */
[----:B------:R-:W-:Y:S02]  /*00e0*/  UISETP.GE.U32.AND UP1, UPT, UR12, 0xf, UPT ;  /* 0x0000000f0c00788c */ /* 0x000fe4000bf26070 */
[----:B------:R-:W-:Y:S01]  /*00f0*/  IMAD R0, R0, UR12, R0 ;  /* 0x0000000c00007c24 */ /* 0x000fe2000f8e0200 */
[----:B------:R-:W-:Y:S01]  /*0100*/  UIADD3 UR5, UPT, UPT, UR12, 0x1, URZ ;  /* 0x000000010c057890 */ /* 0x000fe2000fffe0ff */
[----:B------:R-:W-:Y:S01]  /*0110*/  IMAD.MOV.U32 R7, RZ, RZ, RZ ;  /* 0x000000ffff077224 */ /* 0x000fe200078e00ff */
[----:B------:R-:W-:Y:S02]  /*0120*/  UMOV UR4, URZ ;  /* 0x000000ff00047c82 */ /* 0x000fe40008000000 */
[----:B------:R-:W-:-:S04]  /*0130*/  ULOP3.LUT UR8, UR5, 0xf, URZ, 0xc0, !UPT ;  /* 0x0000000f05087892 */ /* 0x000fc8000f8ec0ff */
[----:B------:R-:W-:Y:S01]  /*0140*/  UISETP.NE.AND UP0, UPT, UR8, URZ, UPT ;  /* 0x000000ff0800728c */ /* 0x000fe2000bf05270 */
[----:B------:R-:W-:Y:S10]  /*0150*/  BRA.U !UP1, `(.L_x_1) ;  /* 0x0000000109b87547 */ /* 0x000ff4000b800000 */
[----:B------:R-:W0:Y:S01]  /*0160*/  LDCU.64 UR6, c[0x0][0x390] ;  /* 0x00007200ff0677ac */ /* 0x000e220008000a00 */
[----:B------:R-:W-:Y:S01]  /*0170*/  MOV R7, RZ ;  /* 0x000000ff00077202 */ /* 0x000fe20000000f00 */
[----:B------:R-:W-:Y:S01]  /*0180*/  IMAD.MOV.U32 R8, RZ, RZ, R0 ;  /* 0x000000ffff087224 */ /* 0x000fe200078e0000 */
[----:B------:R-:W-:-:S04]  /*0190*/  ULOP3.LUT UR4, UR5, 0xfffffff0, URZ, 0xc0, !UPT ;  /* 0xfffffff005047892 */ /* 0x000fc8000f8ec0ff */
[----:B------:R-:W-:Y:S02]  /*01a0*/  UIADD3 UR9, UPT, UPT, -UR4, URZ, URZ ;  /* 0x000000ff04097290 */ /* 0x000fe4000fffe1ff */
[----:B0-----:R-:W-:-:S04]  /*01b0*/  UIADD3 UR6, UP1, UPT, UR6, 0x20, URZ ;  /* 0x0000002006067890 */ /* 0x001fc8000ff3e0ff */
[----:B------:R-:W-:-:S12]  /*01c0*/  UIADD3.X UR7, UPT, UPT, URZ, UR7, URZ, UP1, !UPT ;  /* 0x00000007ff077290 */ /* 0x000fd80008ffe4ff */
.L_x_2:
[----:B------:R-:W-:Y:S01]  /*01d0*/  MOV R2, UR6 ;  /* 0x0000000600027c02 */ /* 0x000fe20008000f00 */
[----:B------:R-:W-:-:S04]  /*01e0*/  IMAD.U32 R3, RZ, RZ, UR7 ;  /* 0x00000007ff037e24 */ /* 0x000fc8000f8e00ff */
[----:B------:R-:W-:-:S05]  /*01f0*/  IMAD.WIDE R2, R8, 0x4, R2 ;  /* 0x0000000408027825 */ /* 0x000fca00078e0202 */
[----:B------:R-:W2:Y:S04]  /*0200*/  LDG.E R20, desc[UR10][R2.64+-0x20] ;  /* 0xffffe00a02147981 */ /* 0x000ea8000c1e1900 */
[----:B------:R-:W3:Y:S04]  /*0210*/  LDG.E R19, desc[UR10][R2.64+-0x1c] ;  /* 0xffffe40a02137981 */ /* 0x000ee8000c1e1900 */
[----:B------:R-:W4:Y:S04]  /*0220*/  LDG.E R22, desc[UR10][R2.64+-0x18] ;  /* 0xffffe80a02167981 */ /* 0x000f28000c1e1900 */
[----:B------:R-:W5:Y:S04]  /*0230*/  LDG.E R24, desc[UR10][R2.64+-0x14] ;  /* 0xffffec0a02187981 */ /* 0x000f68000c1e1900 */
        /* <DEDUP_REMOVED lines=11> */
[----:B------:R-:W5:Y:S01]  /*02f0*/  LDG.E R18, desc[UR10][R2.64+0x1c] ;  /* 0x00001c0a02127981 */ /* 0x000f62000c1e1900 */
[----:B------:R-:W-:Y:S01]  /*0300*/  UIADD3 UR9, UPT, UPT, UR9, 0x10, URZ ;  /* 0x0000001009097890 */ /* 0x000fe2000fffe0ff */
[----:B------:R-:W-:-:S03]  /*0310*/  IADD3 R8, PT, PT, R8, 0x10, RZ ;  /* 0x0000001008087810 */ /* 0x000fc60007ffe0ff */
[----:B------:R-:W-:Y:S01]  /*0320*/  UISETP.NE.AND UP1, UPT, UR9, URZ, UPT ;  /* 0x000000ff0900728c */ /* 0x000fe2000bf25270 */
[----:B--2---:R-:W-:-:S04]  /*0330*/  FADD R20, R20, R7 ;  /* 0x0000000714147221 */ /* 0x004fc80000000000 */
[----:B---3--:R-:W-:-:S04]  /*0340*/  FADD R19, R20, R19 ;  /* 0x0000001314137221 */ /* 0x008fc80000000000 */
[----:B----4-:R-:W-:-:S04]  /*0350*/  FADD R19, R19, R22 ;  /* 0x0000001613137221 */ /* 0x010fc80000000000 */
[----:B-----5:R-:W-:-:S04]  /*0360*/  FADD R19, R19, R24 ;  /* 0x0000001813137221 */ /* 0x020fc80000000000 */
[----:B------:R-:W-:-:S04]  /*0370*/  FADD R19, R19, R26 ;  /* 0x0000001a13137221 */ /* 0x000fc80000000000 */
        /* <DEDUP_REMOVED lines=10> */
[----:B------:R-:W-:Y:S01]  /*0420*/  FADD R7, R9, R18 ;  /* 0x0000001209077221 */ /* 0x000fe20000000000 */
[----:B------:R-:W-:Y:S06]  /*0430*/  BRA.U UP1, `(.L_x_2) ;  /* 0xfffffffd01647547 */ /* 0x000fec000b83ffff */
.L_x_1:
[----:B------:R-:W-:Y:S05]  /*0440*/  BRA.U !UP0, `(.L_x_0) ;  /* 0x0000000108d07547 */ /* 0x000fea000b800000 */
[----:B------:R-:W-:Y:S02]  /*0450*/  UISETP.GE.U32.AND UP0, UPT, UR8, 0x8, UPT ;  /* 0x000000080800788c */ /* 0x000fe4000bf06070 */
[----:B------:R-:W-:-:S04]  /*0460*/  ULOP3.LUT UR6, UR5, 0x7, URZ, 0xc0, !UPT ;  /* 0x0000000705067892 */ /* 0x000fc8000f8ec0ff */
[----:B------:R-:W-:-:S03]  /*0470*/  UISETP.NE.AND UP1, UPT, UR6, URZ, UPT ;  /* 0x000000ff0600728c */ /* 0x000fc6000bf25270 */
[----:B------:R-:W-:Y:S08]  /*0480*/  BRA.U !UP0, `(.L_x_3) ;  /* 0x0000000108507547 */ /* 0x000ff0000b800000 */
[----:B------:R-:W0:Y:S01]  /*0490*/  LDC.64 R2, c[0x0][0x390] ;  /* 0x0000e400ff027b82 */ /* 0x000e220000000a00 */
[----:B------:R-:W-:-:S04]  /*04a0*/  VIADD R9, R0, UR4 ;  /* 0x0000000400097c36 */ /* 0x000fc80008000000 */
[----:B0-----:R-:W-:-:S05]  /*04b0*/  IMAD.WIDE R2, R9, 0x4, R2 ;  /* 0x0000000409027825 */ /* 0x001fca00078e0202 */
[----:B------:R-:W2:Y:S04]  /*04c0*/  LDG.E R8, desc[UR10][R2.64] ;  /* 0x0000000a02087981 */ /* 0x000ea8000c1e1900 */
[----:B------:R-:W3:Y:S04]  /*04d0*/  LDG.E R9, desc[UR10][R2.64+0x4] ;  /* 0x0000040a02097981 */ /* 0x000ee8000c1e1900 */
[----:B------:R-:W4:Y:S04]  /*04e0*/  LDG.E R11, desc[UR10][R2.64+0x8] ;  /* 0x0000080a020b7981 */ /* 0x000f28000c1e1900 */
[----:B------:R-:W5:Y:S04]  /*04f0*/  LDG.E R13, desc[UR10][R2.64+0xc] ;  /* 0x00000c0a020d7981 */ /* 0x000f68000c1e1900 */
[----:B------:R-:W5:Y:S04]  /*0500*/  LDG.E R15, desc[UR10][R2.64+0x10] ;  /* 0x0000100a020f7981 */ /* 0x000f68000c1e1900 */
[----:B------:R-:W5:Y:S04]  /*0510*/  LDG.E R17, desc[UR10][R2.64+0x14] ;  /* 0x0000140a02117981 */ /* 0x000f68000c1e1900 */
[----:B------:R-:W5:Y:S04]  /*0520*/  LDG.E R19, desc[UR10][R2.64+0x18] ;  /* 0x0000180a02137981 */ /* 0x000f68000c1e1900 */
[----:B------:R-:W5:Y:S01]  /*0530*/  LDG.E R21, desc[UR10][R2.64+0x1c] ;  /* 0x00001c0a02157981 */ /* 0x000f62000c1e1900 */
[----:B------:R-:W-:Y:S01]  /*0540*/  UIADD3 UR4, UPT, UPT, UR4, 0x8, URZ ;  /* 0x0000000804047890 */ /* 0x000fe2000fffe0ff */
[----:B--2---:R-:W-:-:S04]  /*0550*/  FADD R8, R7, R8 ;  /* 0x0000000807087221 */ /* 0x004fc80000000000 */
[----:B---3--:R-:W-:-:S04]  /*0560*/  FADD R8, R8, R9 ;  /* 0x0000000908087221 */ /* 0x008fc80000000000 */
[----:B----4-:R-:W-:-:S04]  /*0570*/  FADD R8, R8, R11 ;  /* 0x0000000b08087221 */ /* 0x010fc80000000000 */
[----:B-----5:R-:W-:-:S04]  /*0580*/  FADD R8, R8, R13 ;  /* 0x0000000d08087221 */ /* 0x020fc80000000000 */
[----:B------:R-:W-:-:S04]  /*0590*/  FADD R8, R8, R15 ;  /* 0x0000000f08087221 */ /* 0x000fc80000000000 */
[----:B------:R-:W-:-:S04]  /*05a0*/  FADD R8, R8, R17 ;  /* 0x0000001108087221 */ /* 0x000fc80000000000 */
[----:B------:R-:W-:-:S04]  /*05b0*/  FADD R8, R8, R19 ;  /* 0x0000001308087221 */ /* 0x000fc80000000000 */
[----:B------:R-:W-:-:S07]  /*05c0*/  FADD R7, R8, R21 ;  /* 0x0000001508077221 */ /* 0x000fce0000000000 */
.L_x_3:
[----:B------:R-:W-:Y:S05]  /*05d0*/  BRA.U !UP1, `(.L_x_0) ;  /* 0x00000001096c7547 */ /* 0x000fea000b800000 */
[----:B------:R-:W-:Y:S02]  /*05e0*/  UISETP.GE.U32.AND UP0, UPT, UR6, 0x4, UPT ;  /* 0x000000040600788c */ /* 0x000fe4000bf06070 */
[----:B------:R-:W-:-:S04]  /*05f0*/  ULOP3.LUT UR5, UR5, 0x3, URZ, 0xc0, !UPT ;  /* 0x0000000305057892 */ /* 0x000fc8000f8ec0ff */
[----:B------:R-:W-:-:S03]  /*0600*/  UISETP.NE.AND UP1, UPT, UR5, URZ, UPT ;  /* 0x000000ff0500728c */ /* 0x000fc6000bf25270 */
[----:B------:R-:W-:Y:S08]  /*0610*/  BRA.U !UP0, `(.L_x_4) ;  /* 0x0000000108307547 */ /* 0x000ff0000b800000 */
[----:B------:R-:W0:Y:S01]  /*0620*/  LDC.64 R2, c[0x0][0x390] ;  /* 0x0000e400ff027b82 */ /* 0x000e220000000a00 */
[----:B------:R-:W-:-:S05]  /*0630*/  IADD3 R9, PT, PT, R0, UR4, RZ ;  /* 0x0000000400097c10 */ /* 0x000fca000fffe0ff */
[----:B0-----:R-:W-:-:S05]  /*0640*/  IMAD.WIDE R2, R9, 0x4, R2 ;  /* 0x0000000409027825 */ /* 0x001fca00078e0202 */
[----:B------:R-:W2:Y:S04]  /*0650*/  LDG.E R8, desc[UR10][R2.64] ;  /* 0x0000000a02087981 */ /* 0x000ea8000c1e1900 */
[----:B------:R-:W3:Y:S04]  /*0660*/  LDG.E R9, desc[UR10][R2.64+0x4] ;  /* 0x0000040a02097981 */ /* 0x000ee8000c1e1900 */
[----:B------:R-:W4:Y:S04]  /*0670*/  LDG.E R11, desc[UR10][R2.64+0x8] ;  /* 0x0000080a020b7981 */ /* 0x000f28000c1e1900 */
[----:B------:R-:W5:Y:S01]  /*0680*/  LDG.E R13, desc[UR10][R2.64+0xc] ;  /* 0x00000c0a020d7981 */ /* 0x000f62000c1e1900 */
[----:B------:R-:W-:Y:S01]  /*0690*/  UIADD3 UR4, UPT, UPT, UR4, 0x4, URZ ;  /* 0x0000000404047890 */ /* 0x000fe2000fffe0ff */
[----:B--2---:R-:W-:-:S04]  /*06a0*/  FADD R8, R7, R8 ;  /* 0x0000000807087221 */ /* 0x004fc80000000000 */
[----:B---3--:R-:W-:-:S04]  /*06b0*/  FADD R8, R8, R9 ;  /* 0x0000000908087221 */ /* 0x008fc80000000000 */
[----:B----4-:R-:W-:-:S04]  /*06c0*/  FADD R8, R8, R11 ;  /* 0x0000000b08087221 */ /* 0x010fc80000000000 */
[----:B-----5:R-:W-:-:S07]  /*06d0*/  FADD R7, R8, R13 ;  /* 0x0000000d08077221 */ /* 0x020fce0000000000 */
.L_x_4:
[----:B------:R-:W-:Y:S05]  /*06e0*/  BRA.U !UP1, `(.L_x_0) ;  /* 0x0000000109287547 */ /* 0x000fea000b800000 */
[----:B------:R-:W0:Y:S01]  /*06f0*/  LDC.64 R8, c[0x0][0x390] ;  /* 0x0000e400ff087b82 */ /* 0x000e220000000a00 */
[----:B------:R-:W-:Y:S01]  /*0700*/  VIADD R11, R0, UR4 ;  /* 0x00000004000b7c36 */ /* 0x000fe20008000000 */
[----:B------:R-:W-:-:S12]  /*0710*/  UIADD3 UR5, UPT, UPT, -UR5, URZ, URZ ;  /* 0x000000ff05057290 */ /* 0x000fd8000fffe1ff */
.L_x_5:
[----:B0-----:R-:W-:-:S06]  /*0720*/  IMAD.WIDE R2, R11, 0x4, R8 ;  /* 0x000000040b027825 */ /* 0x001fcc00078e0208 */
[----:B------:R-:W2:Y:S01]  /*0730*/  LDG.E R2, desc[UR10][R2.64] ;  /* 0x0000000a02027981 */ /* 0x000ea2000c1e1900 */
[----:B------:R-:W-:Y:S01]  /*0740*/  UIADD3 UR5, UPT, UPT, UR5, 0x1, URZ ;  /* 0x0000000105057890 */ /* 0x000fe2000fffe0ff */
[----:B------:R-:W-:-:S03]  /*0750*/  IADD3 R11, PT, PT, R11, 0x1, RZ ;  /* 0x000000010b0b7810 */ /* 0x000fc60007ffe0ff */
[----:B------:R-:W-:Y:S01]  /*0760*/  UISETP.NE.AND UP0, UPT, UR5, URZ, UPT ;  /* 0x000000ff0500728c */ /* 0x000fe2000bf05270 */
[----:B--2---:R-:W-:-:S08]  /*0770*/  FADD R7, R2, R7 ;  /* 0x0000000702077221 */ /* 0x004fd00000000000 */
[----:B------:R-:W-:Y:S05]  /*0780*/  BRA.U UP0, `(.L_x_5) ;  /* 0xfffffffd00e47547 */ /* 0x000fea000b83ffff */
.L_x_0:
[----:B------:R-:W-:Y:S01]  /*0790*/  I2FP.F32.S32 R12, UR12 ;  /* 0x0000000c000c7c45 */ /* 0x000fe20008201400 */
[----:B------:R-:W0:Y:S01]  /*07a0*/  S2R R9, SR_CgaCtaId ;  /* 0x0000000000097919 */ /* 0x000e220000008800 */
[----:B------:R-:W-:Y:S01]  /*07b0*/  MOV R8, 0x400 ;  /* 0x0000040000087802 */ /* 0x000fe20000000f00 */
[----:B------:R-:W-:Y:S01]  /*07c0*/  BSSY.RECONVERGENT B0, `(.L_x_6) ;  /* 0x000000e000007945 */ /* 0x000fe20003800200 */
[----:B------:R-:W1:Y:S08]  /*07d0*/  MUFU.RCP R3, R12 ;  /* 0x0000000c00037308 */ /* 0x000e700000001000 */
[----:B------:R-:W2:Y:S01]  /*07e0*/  FCHK P0, R7, R12 ;  /* 0x0000000c07007302 */ /* 0x000ea20000000000 */
[----:B-1----:R-:W-:-:S04]  /*07f0*/  FFMA R0, -R12, R3, 1 ;  /* 0x3f8000000c007423 */ /* 0x002fc80000000103 */
[----:B------:R-:W-:-:S04]  /*0800*/  FFMA R0, R3, R0, R3 ;  /* 0x0000000003007223 */ /* 0x000fc80000000003 */
[----:B------:R-:W-:Y:S01]  /*0810*/  FFMA R3, R0, R7, RZ ;  /* 0x0000000700037223 */ /* 0x000fe200000000ff */
[----:B0-----:R-:W-:-:S03]  /*0820*/  LEA R8, R9, R8, 0x18 ;  /* 0x0000000809087211 */ /* 0x001fc600078ec0ff */
[----:B------:R-:W-:Y:S02]  /*0830*/  FFMA R9, -R12, R3, R7 ;  /* 0x000000030c097223 */ /* 0x000fe40000000107 */
[----:B------:R-:W-:Y:S02]  /*0840*/  IMAD R2, R6, 0x4, R8 ;  /* 0x0000000406027824 */ /* 0x000fe400078e0208 */
[----:B------:R-:W-:Y:S01]  /*0850*/  FFMA R0, R0, R9, R3 ;  /* 0x0000000900007223 */ /* 0x000fe20000000003 */
[----:B--2---:R-:W-:Y:S06]  /*0860*/  @!P0 BRA `(.L_x_7) ;  /* 0x00000000000c8947 */ /* 0x004fec0003800000 */
[----:B------:R-:W-:Y:S02]  /*0870*/  MOV R3, R7 ;  /* 0x0000000700037202 */ /* 0x000fe40000000f00 */
[----:B------:R-:W-:-:S07]  /*0880*/  MOV R10, 0x8a0 ;  /* 0x000008a0000a7802 */ /* 0x000fce0000000f00 */
[----:B------:R-:W-:Y:S05]  /*0890*/  CALL.REL.NOINC `($__internal_0_$__cuda_sm3x_div_rn_noftz_f32_slowpath) ;  /* 0x0000000000d47944 */ /* 0x000fea0003c00000 */
.L_x_7:
[----:B------:R-:W-:Y:S05]  /*08a0*/  BSYNC.RECONVERGENT B0 ;  /* 0x0000000000007941 */ /* 0x000fea0003800200 */
.L_x_6:
[----:B------:R-:W0:Y:S01]  /*08b0*/  LDCU UR4, c[0x0][0x38c] ;  /* 0x00007180ff0477ac */ /* 0x000e220008000800 */
[----:B------:R-:W-:Y:S02]  /*08c0*/  IMAD.MOV.U32 R3, RZ, RZ, RZ ;  /* 0x000000ffff037224 */ /* 0x000fe400078e00ff */
[----:B------:R-:W-:Y:S02]  /*08d0*/  IMAD R9, R5, 0x4, R2 ;  /* 0x0000000405097824 */ /* 0x000fe400078e0202 */
[----:B0-----:R-:W-:-:S04]  /*08e0*/  FADD R0, R0, -UR4 ;  /* 0x8000000400007e21 */ /* 0x001fc80008000000 */
[----:B------:R-:W0:Y:S02]  /*08f0*/  F2F.F64.F32 R10, R0 ;  /* 0x00000000000a7310 */ /* 0x000e240000201800 */
[----:B0-----:R-:W-:Y:S01]  /*0900*/  DSETP.MAX.AND P0, P1, RZ, R10, PT ;  /* 0x0000000aff00722a */ /* 0x001fe2000390f000 */
[----:B------:R-:W-:-:S05]  /*0910*/  MOV R12, R11 ;  /* 0x0000000b000c7202 */ /* 0x000fca0000000f00 */
[C---:B------:R-:W-:Y:S02]  /*0920*/  FSEL R7, R3.reuse, R12, P0 ;  /* 0x0000000c03077208 */ /* 0x040fe40000000000 */
[----:B------:R-:W-:Y:S02]  /*0930*/  SEL R10, R3, R10, P0 ;  /* 0x0000000a030a7207 */ /* 0x000fe40000000000 */
[----:B------:R-:W-:Y:S02]  /*0940*/  ISETP.GE.U32.AND P0, PT, R6, 0x2, PT ;  /* 0x000000020600780c */ /* 0x000fe40003f06070 */
[----:B------:R-:W-:Y:S02]  /*0950*/  LEA R3, R5, R8, 0x2 ;  /* 0x0000000805037211 */ /* 0x000fe400078e10ff */
[----:B------:R-:W-:-:S05]  /*0960*/  @P1 LOP3.LUT R7, R12, 0x80000, RZ, 0xfc, !PT ;  /* 0x000800000c071812 */ /* 0x000fca00078efcff */
[----:B------:R-:W-:-:S04]  /*0970*/  IMAD.MOV.U32 R11, RZ, RZ, R7 ;  /* 0x000000ffff0b7224 */ /* 0x000fc800078e0007 */
[----:B------:R-:W0:Y:S02]  /*0980*/  F2F.F32.F64 R10, R10 ;  /* 0x0000000a000a7310 */ /* 0x000e240000301000 */
[----:B0-----:R-:W-:Y:S01]  /*0990*/  FMUL R0, R10, R10 ;  /* 0x0000000a0a007220 */ /* 0x001fe20000400000 */
[----:B------:R0:W-:Y:S04]  /*09a0*/  STS [R3], R10 ;  /* 0x0000000a03007388 */ /* 0x0001e80000000800 */
[----:B------:R0:W-:Y:S01]  /*09b0*/  STS [R9], R0 ;  /* 0x0000000009007388 */ /* 0x0001e20000000800 */
[----:B------:R-:W-:Y:S06]  /*09c0*/  BAR.SYNC.DEFER_BLOCKING 0x0 ;  /* 0x0000000000007b1d */ /* 0x000fec0000010000 */
[----:B------:R-:W-:Y:S05]  /*09d0*/  @!P0 BRA `(.L_x_8) ;  /* 0x00000000004c8947 */ /* 0x000fea0003800000 */
.L_x_11:
[----:B------:R-:W-:Y:S01]  /*09e0*/  SHF.R.U32.HI R12, RZ, 0x1, R6 ;  /* 0x00000001ff0c7819 */ /* 0x000fe20000011606 */
[----:B------:R-:W-:Y:S03]  /*09f0*/  BSSY.RECONVERGENT B0, `(.L_x_9) ;  /* 0x000000d000007945 */ /* 0x000fe60003800200 */
[----:B------:R-:W-:-:S13]  /*0a00*/  ISETP.GE.U32.AND P0, PT, R5, R12, PT ;  /* 0x0000000c0500720c */ /* 0x000fda0003f06070 */
[----:B-1----:R-:W-:Y:S05]  /*0a10*/  @P0 BRA `(.L_x_10) ;  /* 0x0000000000280947 */ /* 0x002fea0003800000 */
[----:B0-----:R-:W-:Y:S01]  /*0a20*/  LEA R0, R12, R3, 0x2 ;  /* 0x000000030c007211 */ /* 0x001fe200078e10ff */
[----:B------:R-:W-:Y:S05]  /*0a30*/  LDS R7, [R3] ;  /* 0x0000000003077984 */ /* 0x000fea0000000800 */
[----:B------:R-:W0:Y:S02]  /*0a40*/  LDS R0, [R0] ;  /* 0x0000000000007984 */ /* 0x000e240000000800 */
[----:B0-----:R-:W-:Y:S01]  /*0a50*/  FADD R8, R0, R7 ;  /* 0x0000000700087221 */ /* 0x001fe20000000000 */
[----:B------:R-:W-:-:S04]  /*0a60*/  IMAD R7, R12, 0x4, R9 ;  /* 0x000000040c077824 */ /* 0x000fc800078e0209 */
[----:B------:R-:W-:Y:S04]  /*0a70*/  STS [R3], R8 ;  /* 0x0000000803007388 */ /* 0x000fe80000000800 */
[----:B------:R-:W-:Y:S04]  /*0a80*/  LDS R7, [R7] ;  /* 0x0000000007077984 */ /* 0x000fe80000000800 */
[----:B------:R-:W0:Y:S02]  /*0a90*/  LDS R10, [R9] ;  /* 0x00000000090a7984 */ /* 0x000e240000000800 */
[----:B0-----:R-:W-:-:S05]  /*0aa0*/  FADD R10, R7, R10 ;  /* 0x0000000a070a7221 */ /* 0x001fca0000000000 */
[----:B------:R1:W-:Y:S02]  /*0ab0*/  STS [R9], R10 ;  /* 0x0000000a09007388 */ /* 0x0003e40000000800 */
.L_x_10:
[----:B------:R-:W-:Y:S05]  /*0ac0*/  BSYNC.RECONVERGENT B0 ;  /* 0x0000000000007941 */ /* 0x000fea0003800200 */
.L_x_9:
[----:B------:R-:W-:Y:S01]  /*0ad0*/  BAR.SYNC.DEFER_BLOCKING 0x0 ;  /* 0x0000000000007b1d */ /* 0x000fe20000010000 */
[----:B------:R-:W-:Y:S02]  /*0ae0*/  ISETP.GT.U32.AND P0, PT, R6, 0x3, PT ;  /* 0x000000030600780c */ /* 0x000fe40003f04070 */
[----:B------:R-:W-:-:S11]  /*0af0*/  MOV R6, R12 ;  /* 0x0000000c00067202 */ /* 0x000fd60000000f00 */
[----:B------:R-:W-:Y:S05]  /*0b00*/  @P0 BRA `(.L_x_11) ;  /* 0xfffffffc00b40947 */ /* 0x000fea000383ffff */
.L_x_8:
[----:B------:R-:W-:-:S13]  /*0b10*/  ISETP.NE.AND P0, PT, R5, RZ, PT ;  /* 0x000000ff0500720c */ /* 0x000fda0003f05270 */
[----:B------:R-:W-:Y:S05]  /*0b20*/  @P0 EXIT ;  /* 0x000000000000094d */ /* 0x000fea0003800000 */
[----:B------:R-:W2:Y:S01]  /*0b30*/  S2UR UR5, SR_CgaCtaId ;  /* 0x00000000000579c3 */ /* 0x000ea20000008800 */
[----:B------:R-:W-:Y:S01]  /*0b40*/  UMOV UR4, 0x400 ;  /* 0x0000040000047882 */ /* 0x000fe20000000000 */
[----:B------:R-:W-:Y:S06]  /*0b50*/  LDS R11, [R2] ;  /* 0x00000000020b7984 */ /* 0x000fec0000000800 */
[----:B------:R-:W3:Y:S08]  /*0b60*/  LDC.64 R6, c[0x0][0x398] ;  /* 0x0000e600ff067b82 */ /* 0x000ef00000000a00 */
[----:B01----:R-:W0:Y:S01]  /*0b70*/  LDC.64 R8, c[0x0][0x3a0] ;  /* 0x0000e800ff087b82 */ /* 0x003e220000000a00 */
[----:B--2---:R-:W-:Y:S01]  /*0b80*/  ULEA UR4, UR5, UR4, 0x18 ;  /* 0x0000000405047291 */ /* 0x004fe2000f8ec0ff */
[----:B---3--:R-:W-:-:S08]  /*0b90*/  IMAD.WIDE.U32 R6, R4, 0x4, R6 ;  /* 0x0000000404067825 */ /* 0x008fd000078e0006 */
[----:B------:R-:W1:Y:S01]  /*0ba0*/  LDS R3, [UR4] ;  /* 0x00000004ff037984 */ /* 0x000e620008000800 */
[----:B0-----:R-:W-:-:S03]  /*0bb0*/  IMAD.WIDE.U32 R4, R4, 0x4, R8 ;  /* 0x0000000404047825 */ /* 0x001fc600078e0008 */
[----:B-1----:R-:W-:Y:S04]  /*0bc0*/  STG.E desc[UR10][R6.64], R3 ;  /* 0x0000000306007986 */ /* 0x002fe8000c10190a */
[----:B------:R-:W-:Y:S01]  /*0bd0*/  STG.E desc[UR10][R4.64], R11 ;  /* 0x0000000b04007986 */ /* 0x000fe2000c10190a */
[----:B------:R-:W-:Y:S05]  /*0be0*/  EXIT ;  /* 0x000000000000794d */ /* 0x000fea0003800000 */
        .weak           $__internal_0_$__cuda_sm3x_div_rn_noftz_f32_slowpath
        .type           $__internal_0_$__cuda_sm3x_div_rn_noftz_f32_slowpath,@function
        .size           $__internal_0_$__cuda_sm3x_div_rn_noftz_f32_slowpath,(.L_x_24 - $__internal_0_$__cuda_sm3x_div_rn_noftz_f32_slowpath)
$__internal_0_$__cuda_sm3x_div_rn_noftz_f32_slowpath:
[----:B------:R-:W-:Y:S01]  /*0bf0*/  SHF.R.U32.HI R9, RZ, 0x17, R12 ;  /* 0x00000017ff097819 */ /* 0x000fe2000001160c */
[----:B------:R-:W-:Y:S01]  /*0c00*/  BSSY.RECONVERGENT B1, `(.L_x_12) ;  /* 0x0000063000017945 */ /* 0x000fe20003800200 */
[----:B------:R-:W-:Y:S02]  /*0c10*/  SHF.R.U32.HI R0, RZ, 0x17, R3 ;  /* 0x00000017ff007819 */ /* 0x000fe40000011603 */
[----:B------:R-:W-:Y:S02]  /*0c20*/  LOP3.LUT R9, R9, 0xff, RZ, 0xc0, !PT ;  /* 0x000000ff09097812 */ /* 0x000fe400078ec0ff */
[----:B------:R-:W-:-:S03]  /*0c30*/  LOP3.LUT R14, R0, 0xff, RZ, 0xc0, !PT ;  /* 0x000000ff000e7812 */ /* 0x000fc600078ec0ff */
[----:B------:R-:W-:Y:S01]  /*0c40*/  VIADD R11, R9, 0xffffffff ;  /* 0xffffffff090b7836 */ /* 0x000fe20000000000 */
[----:B------:R-:W-:-:S04]  /*0c50*/  IADD3 R13, PT, PT, R14, -0x1, RZ ;  /* 0xffffffff0e0d7810 */ /* 0x000fc80007ffe0ff */
[----:B------:R-:W-:-:S04]  /*0c60*/  ISETP.GT.U32.AND P0, PT, R11, 0xfd, PT ;  /* 0x000000fd0b00780c */ /* 0x000fc80003f04070 */
[----:B------:R-:W-:-:S13]  /*0c70*/  ISETP.GT.U32.OR P0, PT, R13, 0xfd, P0 ;  /* 0x000000fd0d00780c */ /* 0x000fda0000704470 */
[----:B------:R-:W-:Y:S01]  /*0c80*/  @!P0 IMAD.MOV.U32 R7, RZ, RZ, RZ ;  /* 0x000000ffff078224 */ /* 0x000fe200078e00ff */
[----:B------:R-:W-:Y:S06]  /*0c90*/  @!P0 BRA `(.L_x_13) ;  /* 0x0000000000608947 */ /* 0x000fec0003800000 */
[----:B------:R-:W-:Y:S02]  /*0ca0*/  FSETP.GTU.FTZ.AND P0, PT, |R3|, +INF , PT ;  /* 0x7f8000000300780b */ /* 0x000fe40003f1c200 */
[----:B------:R-:W-:Y:S02]  /*0cb0*/  FSETP.GTU.FTZ.AND P1, PT, |R12|, +INF , PT ;  /* 0x7f8000000c00780b */ /* 0x000fe40003f3c200 */
[----:B------:R-:W-:Y:S02]  /*0cc0*/  MOV R0, R12 ;  /* 0x0000000c00007202 */ /* 0x000fe40000000f00 */
[----:B------:R-:W-:-:S13]  /*0cd0*/  PLOP3.LUT P0, PT, P0, P1, PT, 0xf8, 0x8f ;  /* 0x00000000008f781c */ /* 0x000fda0000703f70 */
[----:B------:R-:W-:Y:S05]  /*0ce0*/  @P0 BRA `(.L_x_14) ;  /* 0x00000004004c0947 */ /* 0x000fea0003800000 */
[----:B------:R-:W-:-:S13]  /*0cf0*/  LOP3.LUT P0, RZ, R12, 0x7fffffff, R3, 0xc8, !PT ;  /* 0x7fffffff0cff7812 */ /* 0x000fda000780c803 */
[----:B------:R-:W-:Y:S05]  /*0d00*/  @!P0 BRA `(.L_x_15) ;  /* 0x00000004003c8947 */ /* 0x000fea0003800000 */
[C---:B------:R-:W-:Y:S02]  /*0d10*/  FSETP.NEU.FTZ.AND P2, PT, |R3|.reuse, +INF , PT ;  /* 0x7f8000000300780b */ /* 0x040fe40003f5d200 */
[----:B------:R-:W-:Y:S02]  /*0d20*/  FSETP.NEU.FTZ.AND P1, PT, |R0|, +INF , PT ;  /* 0x7f8000000000780b */ /* 0x000fe40003f3d200 */
[----:B------:R-:W-:-:S11]  /*0d30*/  FSETP.NEU.FTZ.AND P0, PT, |R3|, +INF , PT ;  /* 0x7f8000000300780b */ /* 0x000fd60003f1d200 */
[----:B------:R-:W-:Y:S05]  /*0d40*/  @!P1 BRA !P2, `(.L_x_15) ;  /* 0x00000004002c9947 */ /* 0x000fea0005000000 */
[----:B------:R-:W-:-:S04]  /*0d50*/  LOP3.LUT P2, RZ, R3, 0x7fffffff, RZ, 0xc0, !PT ;  /* 0x7fffffff03ff7812 */ /* 0x000fc8000784c0ff */
[----:B------:R-:W-:-:S13]  /*0d60*/  PLOP3.LUT P1, PT, P1, P2, PT, 0x2f, 0xf2 ;  /* 0x0000000000f2781c */ /* 0x000fda0000f24577 */
[----:B------:R-:W-:Y:S05]  /*0d70*/  @P1 BRA `(.L_x_16) ;  /* 0x0000000400181947 */ /* 0x000fea0003800000 */
[----:B------:R-:W-:-:S04]  /*0d80*/  LOP3.LUT P1, RZ, R12, 0x7fffffff, RZ, 0xc0, !PT ;  /* 0x7fffffff0cff7812 */ /* 0x000fc8000782c0ff */
[----:B------:R-:W-:-:S13]  /*0d90*/  PLOP3.LUT P0, PT, P0, P1, PT, 0x2f, 0xf2 ;  /* 0x0000000000f2781c */ /* 0x000fda0000702577 */
[----:B------:R-:W-:Y:S05]  /*0da0*/  @P0 BRA `(.L_x_17) ;  /* 0x0000000400000947 */ /* 0x000fea0003800000 */
[----:B------:R-:W-:Y:S02]  /*0db0*/  ISETP.GE.AND P0, PT, R13, RZ, PT ;  /* 0x000000ff0d00720c */ /* 0x000fe40003f06270 */
[----:B------:R-:W-:-:S11]  /*0dc0*/  ISETP.GE.AND P1, PT, R11, RZ, PT ;  /* 0x000000ff0b00720c */ /* 0x000fd60003f26270 */
[----:B------:R-:W-:Y:S01]  /*0dd0*/  @P0 IMAD.MOV.U32 R7, RZ, RZ, RZ ;  /* 0x000000ffff070224 */ /* 0x000fe200078e00ff */
[----:B------:R-:W-:Y:S01]  /*0de0*/  @!P0 MOV R7, 0xffffffc0 ;  /* 0xffffffc000078802 */ /* 0x000fe20000000f00 */
[----:B------:R-:W-:Y:S01]  /*0df0*/  @!P0 FFMA R3, R3, 1.84467440737095516160e+19, RZ ;  /* 0x5f80000003038823 */ /* 0x000fe200000000ff */
[----:B------:R-:W-:-:S03]  /*0e00*/  @!P1 FFMA R12, R0, 1.84467440737095516160e+19, RZ ;  /* 0x5f800000000c9823 */ /* 0x000fc600000000ff */
[----:B------:R-:W-:-:S07]  /*0e10*/  @!P1 VIADD R7, R7, 0x40 ;  /* 0x0000004007079836 */ /* 0x000fce0000000000 */
.L_x_13:
[----:B------:R-:W-:Y:S01]  /*0e20*/  LEA R11, R9, 0xc0800000, 0x17 ;  /* 0xc0800000090b7811 */ /* 0x000fe200078eb8ff */
[----:B------:R-:W-:Y:S03]  /*0e30*/  BSSY.RECONVERGENT B2, `(.L_x_18) ;  /* 0x0000036000027945 */ /* 0x000fe60003800200 */
[----:B------:R-:W-:Y:S01]  /*0e40*/  IADD3 R11, PT, PT, -R11, R12, RZ ;  /* 0x0000000c0b0b7210 */ /* 0x000fe20007ffe1ff */
[----:B------:R-:W-:-:S03]  /*0e50*/  VIADD R12, R14, 0xffffff81 ;  /* 0xffffff810e0c7836 */ /* 0x000fc60000000000 */
[----:B------:R-:W0:Y:S01]  /*0e60*/  MUFU.RCP R13, R11 ;  /* 0x0000000b000d7308 */ /* 0x000e220000001000 */
[----:B------:R-:W-:Y:S01]  /*0e70*/  FADD.FTZ R15, -R11, -RZ ;  /* 0x800000ff0b0f7221 */ /* 0x000fe20000010100 */
[C---:B------:R-:W-:Y:S01]  /*0e80*/  IMAD R0, R12.reuse, -0x800000, R3 ;  /* 0xff8000000c007824 */ /* 0x040fe200078e0203 */
[----:B------:R-:W-:-:S04]  /*0e90*/  IADD3 R12, PT, PT, R12, 0x7f, -R9 ;  /* 0x0000007f0c0c7810 */ /* 0x000fc80007ffe809 */
[----:B------:R-:W-:Y:S01]  /*0ea0*/  IADD3 R12, PT, PT, R12, R7, RZ ;  /* 0x000000070c0c7210 */ /* 0x000fe20007ffe0ff */
[----:B0-----:R-:W-:-:S04]  /*0eb0*/  FFMA R14, R13, R15, 1 ;  /* 0x3f8000000d0e7423 */ /* 0x001fc8000000000f */
[----:B------:R-:W-:-:S04]  /*0ec0*/  FFMA R16, R13, R14, R13 ;  /* 0x0000000e0d107223 */ /* 0x000fc8000000000d */
[----:B------:R-:W-:-:S04]  /*0ed0*/  FFMA R3, R0, R16, RZ ;  /* 0x0000001000037223 */ /* 0x000fc800000000ff */
[----:B------:R-:W-:-:S04]  /*0ee0*/  FFMA R14, R15, R3, R0 ;  /* 0x000000030f0e7223 */ /* 0x000fc80000000000 */
[----:B------:R-:W-:-:S04]  /*0ef0*/  FFMA R13, R16, R14, R3 ;  /* 0x0000000e100d7223 */ /* 0x000fc80000000003 */
[----:B------:R-:W-:-:S04]  /*0f00*/  FFMA R14, R15, R13, R0 ;  /* 0x0000000d0f0e7223 */ /* 0x000fc80000000000 */
[----:B------:R-:W-:-:S05]  /*0f10*/  FFMA R0, R16, R14, R13 ;  /* 0x0000000e10007223 */ /* 0x000fca000000000d */
[----:B------:R-:W-:-:S04]  /*0f20*/  SHF.R.U32.HI R3, RZ, 0x17, R0 ;  /* 0x00000017ff037819 */ /* 0x000fc80000011600 */
[----:B------:R-:W-:-:S05]  /*0f30*/  LOP3.LUT R3, R3, 0xff, RZ, 0xc0, !PT ;  /* 0x000000ff03037812 */ /* 0x000fca00078ec0ff */
[----:B------:R-:W-:-:S05]  /*0f40*/  IMAD.IADD R9, R3, 0x1, R12 ;  /* 0x0000000103097824 */ /* 0x000fca00078e020c */
[----:B------:R-:W-:-:S04]  /*0f50*/  IADD3 R3, PT, PT, R9, -0x1, RZ ;  /* 0xffffffff09037810 */ /* 0x000fc80007ffe0ff */
[----:B------:R-:W-:-:S13]  /*0f60*/  ISETP.GE.U32.AND P0, PT, R3, 0xfe, PT ;  /* 0x000000fe0300780c */ /* 0x000fda0003f06070 */
[----:B------:R-:W-:Y:S05]  /*0f70*/  @!P0 BRA `(.L_x_19) ;  /* 0x0000000000808947 */ /* 0x000fea0003800000 */
[----:B------:R-:W-:-:S13]  /*0f80*/  ISETP.GT.AND P0, PT, R9, 0xfe, PT ;  /* 0x000000fe0900780c */ /* 0x000fda0003f04270 */
[----:B------:R-:W-:Y:S05]  /*0f90*/  @P0 BRA `(.L_x_20) ;  /* 0x00000000006c0947 */ /* 0x000fea0003800000 */
[----:B------:R-:W-:-:S13]  /*0fa0*/  ISETP.GE.AND P0, PT, R9, 0x1, PT ;  /* 0x000000010900780c */ /* 0x000fda0003f06270 */
[----:B------:R-:W-:Y:S05]  /*0fb0*/  @P0 BRA `(.L_x_21) ;  /* 0x0000000000740947 */ /* 0x000fea0003800000 */
[----:B------:R-:W-:Y:S02]  /*0fc0*/  ISETP.GE.AND P0, PT, R9, -0x18, PT ;  /* 0xffffffe80900780c */ /* 0x000fe40003f06270 */
[----:B------:R-:W-:-:S11]  /*0fd0*/  LOP3.LUT R0, R0, 0x80000000, RZ, 0xc0, !PT ;  /* 0x8000000000007812 */ /* 0x000fd600078ec0ff */
[----:B------:R-:W-:Y:S05]  /*0fe0*/  @!P0 BRA `(.L_x_21) ;  /* 0x0000000000688947 */ /* 0x000fea0003800000 */
[CCC-:B------:R-:W-:Y:S01]  /*0ff0*/  FFMA.RZ R3, R16.reuse, R14.reuse, R13.reuse ;  /* 0x0000000e10037223 */ /* 0x1c0fe2000000c00d */
[CCC-:B------:R-:W-:Y:S01]  /*1000*/  FFMA.RM R12, R16.reuse, R14.reuse, R13.reuse ;  /* 0x0000000e100c7223 */ /* 0x1c0fe2000000400d */
[C---:B------:R-:W-:Y:S02]  /*1010*/  ISETP.NE.AND P2, PT, R9.reuse, RZ, PT ;  /* 0x000000ff0900720c */ /* 0x040fe40003f45270 */
[----:B------:R-:W-:Y:S02]  /*1020*/  ISETP.NE.AND P1, PT, R9, RZ, PT ;  /* 0x000000ff0900720c */ /* 0x000fe40003f25270 */
[----:B------:R-:W-:Y:S01]  /*1030*/  LOP3.LUT R7, R3, 0x7fffff, RZ, 0xc0, !PT ;  /* 0x007fffff03077812 */ /* 0x000fe200078ec0ff */
[----:B------:R-:W-:Y:S01]  /*1040*/  FFMA.RP R3, R16, R14, R13 ;  /* 0x0000000e10037223 */ /* 0x000fe2000000800d */
[C---:B------:R-:W-:Y:S01]  /*1050*/  VIADD R14, R9.reuse, 0x20 ;  /* 0x00000020090e7836 */ /* 0x040fe20000000000 */
[----:B------:R-:W-:Y:S02]  /*1060*/  IADD3 R9, PT, PT, -R9, RZ, RZ ;  /* 0x000000ff09097210 */ /* 0x000fe40007ffe1ff */
[----:B------:R-:W-:-:S02]  /*1070*/  LOP3.LUT R7, R7, 0x800000, RZ, 0xfc, !PT ;  /* 0x0080000007077812 */ /* 0x000fc400078efcff */
[----:B------:R-:W-:Y:S02]  /*1080*/  FSETP.NEU.FTZ.AND P0, PT, R3, R12, PT ;  /* 0x0000000c0300720b */ /* 0x000fe40003f1d000 */
[----:B------:R-:W-:Y:S02]  /*1090*/  SHF.L.U32 R14, R7, R14, RZ ;  /* 0x0000000e070e7219 */ /* 0x000fe400000006ff */
[----:B------:R-:W-:Y:S02]  /*10a0*/  SEL R12, R9, RZ, P2 ;  /* 0x000000ff090c7207 */ /* 0x000fe40001000000 */
[----:B------:R-:W-:Y:S02]  /*10b0*/  ISETP.NE.AND P1, PT, R14, RZ, P1 ;  /* 0x000000ff0e00720c */ /* 0x000fe40000f25270 */
[----:B------:R-:W-:Y:S02]  /*10c0*/  SHF.R.U32.HI R12, RZ, R12, R7 ;  /* 0x0000000cff0c7219 */ /* 0x000fe40000011607 */
[----:B------:R-:W-:-:S02]  /*10d0*/  PLOP3.LUT P0, PT, P0, P1, PT, 0xf8, 0x8f ;  /* 0x00000000008f781c */ /* 0x000fc40000703f70 */
[----:B------:R-:W-:Y:S02]  /*10e0*/  SHF.R.U32.HI R14, RZ, 0x1, R12 ;  /* 0x00000001ff0e7819 */ /* 0x000fe4000001160c */
[----:B------:R-:W-:-:S04]  /*10f0*/  SEL R3, RZ, 0x1, !P0 ;  /* 0x00000001ff037807 */ /* 0x000fc80004000000 */
[----:B------:R-:W-:-:S04]  /*1100*/  LOP3.LUT R3, R3, 0x1, R14, 0xf8, !PT ;  /* 0x0000000103037812 */ /* 0x000fc800078ef80e */
[----:B------:R-:W-:-:S05]  /*1110*/  LOP3.LUT R3, R3, R12, RZ, 0xc0, !PT ;  /* 0x0000000c03037212 */ /* 0x000fca00078ec0ff */
[----:B------:R-:W-:-:S05]  /*1120*/  IMAD.IADD R3, R14, 0x1, R3 ;  /* 0x000000010e037824 */ /* 0x000fca00078e0203 */
[----:B------:R-:W-:Y:S01]  /*1130*/  LOP3.LUT R0, R3, R0, RZ, 0xfc, !PT ;  /* 0x0000000003007212 */ /* 0x000fe200078efcff */
[----:B------:R-:W-:Y:S06]  /*1140*/  BRA `(.L_x_21) ;  /* 0x0000000000107947 */ /* 0x000fec0003800000 */
.L_x_20:
[----:B------:R-:W-:-:S04]  /*1150*/  LOP3.LUT R0, R0, 0x80000000, RZ, 0xc0, !PT ;  /* 0x8000000000007812 */ /* 0x000fc800078ec0ff */
[----:B------:R-:W-:Y:S01]  /*1160*/  LOP3.LUT R0, R0, 0x7f800000, RZ, 0xfc, !PT ;  /* 0x7f80000000007812 */ /* 0x000fe200078efcff */
[----:B------:R-:W-:Y:S06]  /*1170*/  BRA `(.L_x_21) ;  /* 0x0000000000047947 */ /* 0x000fec0003800000 */
.L_x_19:
[----:B------:R-:W-:-:S07]  /*1180*/  LEA R0, R12, R0, 0x17 ;  /* 0x000000000c007211 */ /* 0x000fce00078eb8ff */
.L_x_21:
[----:B------:R-:W-:Y:S05]  /*1190*/  BSYNC.RECONVERGENT B2 ;  /* 0x0000000000027941 */ /* 0x000fea0003800200 */
.L_x_18:
[----:B------:R-:W-:Y:S05]  /*11a0*/  BRA `(.L_x_22) ;  /* 0x0000000000207947 */ /* 0x000fea0003800000 */
.L_x_17:
[----:B------:R-:W-:-:S04]  /*11b0*/  LOP3.LUT R0, R12, 0x80000000, R3, 0x48, !PT ;  /* 0x800000000c007812 */ /* 0x000fc800078e4803 */
[----:B------:R-:W-:Y:S01]  /*11c0*/  LOP3.LUT R0, R0, 0x7f800000, RZ, 0xfc, !PT ;  /* 0x7f80000000007812 */ /* 0x000fe200078efcff */
[----:B------:R-:W-:Y:S06]  /*11d0*/  BRA `(.L_x_22) ;  /* 0x0000000000147947 */ /* 0x000fec0003800000 */
.L_x_16:
[----:B------:R-:W-:Y:S01]  /*11e0*/  LOP3.LUT R0, R12, 0x80000000, R3, 0x48, !PT ;  /* 0x800000000c007812 */ /* 0x000fe200078e4803 */
[----:B------:R-:W-:Y:S06]  /*11f0*/  BRA `(.L_x_22) ;  /* 0x00000000000c7947 */ /* 0x000fec0003800000 */
.L_x_15:
[----:B------:R-:W0:Y:S01]  /*1200*/  MUFU.RSQ R0, -QNAN ;  /* 0xffc0000000007908 */ /* 0x000e220000001400 */
[----:B------:R-:W-:Y:S05]  /*1210*/  BRA `(.L_x_22) ;  /* 0x0000000000047947 */ /* 0x000fea0003800000 */
.L_x_14:
[----:B------:R-:W-:-:S07]  /*1220*/  FADD.FTZ R0, R3, R0 ;  /* 0x0000000003007221 */ /* 0x000fce0000010000 */
.L_x_22:
[----:B------:R-:W-:Y:S05]  /*1230*/  BSYNC.RECONVERGENT B1 ;  /* 0x0000000000017941 */ /* 0x000fea0003800200 */
.L_x_12:
[----:B------:R-:W-:-:S04]  /*1240*/  IMAD.MOV.U32 R11, RZ, RZ, 0x0 ;  /* 0x00000000ff0b7424 */ /* 0x000fc800078e00ff */
[----:B0-----:R-:W-:Y:S05]  /*1250*/  RET.REL.NODEC R10 `(_Z8mc_asianiiifPfS_S_) ;  /* 0xffffffec0a687950 */ /* 0x001fea0003c3ffff */
.L_x_23:
[----:B------:R-:W-:-:S00]  /*1260*/  BRA `(.L_x_23) ;  /* 0xfffffffc00fc7947 */ /* 0x000fc0000383ffff */
[----:B------:R-:W-:-:S00]  /*1270*/  NOP ;  /* 0x0000000000007918 */ /* 0x000fc00000000000 */
        /* <DEDUP_REMOVED lines=8> */
.L_x_24:


//--------------------- .nv.global.init           --------------------------
	.section	.nv.global.init,"aw",@progbits
	.align	4
.nv.global.init:
	.type		mrg32k3aM1SubSeq,@object
	.size		mrg32k3aM1SubSeq,(mrg32k3aM2SubSeq - mrg32k3aM1SubSeq)
mrg32k3aM1SubSeq:
        /*0000*/ 	.byte	0x0b, 0xcc, 0xee, 0x04, 0x73, 0x29, 0x8b, 0x6f, 0xf6, 0x53, 0x03, 0xf6, 0x23, 0xf6, 0xea, 0xda
        /* <DEDUP_REMOVED lines=125> */
	.type		mrg32k3aM2SubSeq,@object
	.size		mrg32k3aM2SubSeq,(mrg32k3aM1 - mrg32k3aM2SubSeq)
mrg32k3aM2SubSeq:
        /* <DEDUP_REMOVED lines=126> */
	.type		mrg32k3aM1,@object
	.size		mrg32k3aM1,(mrg32k3aM1Seq - mrg32k3aM1)
mrg32k3aM1:
        /* <DEDUP_REMOVED lines=144> */
	.type		mrg32k3aM1Seq,@object
	.size		mrg32k3aM1Seq,(mrg32k3aM2 - mrg32k3aM1Seq)
mrg32k3aM1Seq:
        /* <DEDUP_REMOVED lines=144> */
	.type		mrg32k3aM2,@object
	.size		mrg32k3aM2,(mrg32k3aM2Seq - mrg32k3aM2)
mrg32k3aM2:
        /* <DEDUP_REMOVED lines=144> */
	.type		mrg32k3aM2Seq,@object
	.size		mrg32k3aM2Seq,(precalc_xorwow_matrix - mrg32k3aM2Seq)
mrg32k3aM2Seq:
        /* <DEDUP_REMOVED lines=144> */
	.type		precalc_xorwow_matrix,@object
	.size		precalc_xorwow_matrix,(precalc_xorwow_offset_matrix - precalc_xorwow_matrix)
precalc_xorwow_matrix:
        /* <DEDUP_REMOVED lines=6400> */
	.type		precalc_xorwow_offset_matrix,@object
	.size		precalc_xorwow_offset_matrix,(.L_1 - precalc_xorwow_offset_matrix)
precalc_xorwow_offset_matrix:
        /* <DEDUP_REMOVED lines=6400> */
.L_1:


//--------------------- .nv.shared._Z8mc_asianiiifPfS_S_ --------------------------
	.section	.nv.shared._Z8mc_asianiiifPfS_S_,"aw",@nobits
	.sectionflags	@""
	.align	16
	.zero		1024


//--------------------- .nv.shared.reserved.0     --------------------------
	.section	.nv.shared.reserved.0,"aw",@nobits
	.weak		__nv_reservedSMEM_offset_0_alias
	.size		__nv_reservedSMEM_offset_0_alias, 0, 64
	.other		__nv_reservedSMEM_offset_0_alias,@"STO_CUDA_RESERVED_SHARED STV_DEFAULT"
__nv_reservedSMEM_offset_0_alias:
	.zero		0
	.zero		64


//--------------------- .nv.constant0._Z8mc_asianiiifPfS_S_ --------------------------
	.section	.nv.constant0._Z8mc_asianiiifPfS_S_,"a",@progbits
	.sectionflags	@""
	.align	4
.nv.constant0._Z8mc_asianiiifPfS_S_:
	.zero		936


//--------------------- SYMBOLS --------------------------

	.type		.nv.reservedSmem.offset0,@object
	.size		.nv.reservedSmem.offset0,0x4
	.type		.nv.reservedSmem.cap,@object
	.size		.nv.reservedSmem.cap,0x4
